//
// Generated by NVIDIA NVVM Compiler
//
// Compiler Build ID: CL-36424714
// Cuda compilation tools, release 13.0, V13.0.88
// Based on NVVM 20.0.0
//

.version 9.0
.target sm_100
.address_size 64

	// .globl	_Z3dotPfS_S_

.visible .entry _Z3dotPfS_S_(
	.param .u64 .ptr .align 1 _Z3dotPfS_S__param_0,
	.param .u64 .ptr .align 1 _Z3dotPfS_S__param_1,
	.param .u64 .ptr .align 1 _Z3dotPfS_S__param_2
)
{
	.reg .pred 	%p<3>;
	.reg .b32 	%r<10>;
	.reg .b32 	%f<4>;
	.reg .b64 	%rd<11>;

	ld.param.u64 	%rd4, [_Z3dotPfS_S__param_0];
	ld.param.u64 	%rd5, [_Z3dotPfS_S__param_1];
	ld.param.u64 	%rd6, [_Z3dotPfS_S__param_2];
	mov.u32 	%r6, %tid.x;
	mov.u32 	%r7, %ctaid.x;
	mov.u32 	%r1, %ntid.x;
	mad.lo.s32 	%r9, %r7, %r1, %r6;
	setp.gt.s32 	%p1, %r9, 33791;
	@%p1 bra 	$L__BB0_3;
	mov.u32 	%r8, %nctaid.x;
	mul.lo.s32 	%r3, %r1, %r8;
	cvta.to.global.u64 	%rd1, %rd4;
	cvta.to.global.u64 	%rd2, %rd5;
	cvta.to.global.u64 	%rd3, %rd6;
$L__BB0_2:
	mul.wide.s32 	%rd7, %r9, 4;
	add.s64 	%rd8, %rd1, %rd7;
	ld.global.f32 	%f1, [%rd8];
	add.s64 	%rd9, %rd2, %rd7;
	ld.global.f32 	%f2, [%rd9];
	mul.f32 	%f3, %f1, %f2;
	add.s64 	%rd10, %rd3, %rd7;
	st.global.f32 	[%rd10], %f3;
	add.s32 	%r9, %r9, %r3;
	setp.lt.s32 	%p2, %r9, 33792;
	@%p2 bra 	$L__BB0_2;
$L__BB0_3:
	ret;

}


// ===== COMPILED SASS (sm_100) =====

	.target	sm_100

	.elftype	@"ET_EXEC"


//--------------------- .note.nv.tkinfo           --------------------------
	.section	.note.nv.tkinfo,"",@"SHT_NOTE"
	.sectionflags	@"SHF_NOTE_NV_TKINFO"
	.tkinfo
        /*0018*/ 	.word	0x00000002
        /*0030*/ 	.string	""
        /*0030*/ 	.string	"ptxas"
        /*0030*/ 	.string	"Cuda compilation tools, release 13.0, V13.0.88"
        /*0030*/ 	.string	"Build cuda_13.0.r13.0/compiler.36424714_0"
        /*0030*/ 	.string	"-arch sm_100 -m 64 "



//--------------------- .note.nv.cuinfo           --------------------------
	.section	.note.nv.cuinfo,"",@"SHT_NOTE"
	.sectionflags	@"SHF_NOTE_NV_CUINFO"
        /*0018*/ 	.short	0x0002
        /*001a*/ 	.short	0x0064
        /*001c*/ 	.short	0x0082
	.zero		2


//--------------------- .nv.info                  --------------------------
	.section	.nv.info,"",@"SHT_CUDA_INFO"
	.align	4


	//----- nvinfo : EIATTR_REGCOUNT
	.align		4
        /*0000*/ 	.byte	0x04, 0x2f
        /*0002*/ 	.short	(.L_1 - .L_0)
	.align		4
.L_0:
        /*0004*/ 	.word	index@(_Z3dotPfS_S_)
        /*0008*/ 	.word	0x00000014


	//----- nvinfo : EIATTR_FRAME_SIZE
	.align		4
.L_1:
        /*000c*/ 	.byte	0x04, 0x11
        /*000e*/ 	.short	(.L_3 - .L_2)
	.align		4
.L_2:
        /*0010*/ 	.word	index@(_Z3dotPfS_S_)
        /*0014*/ 	.word	0x00000000


	//----- nvinfo : EIATTR_MIN_STACK_SIZE
	.align		4
.L_3:
        /*0018*/ 	.byte	0x04, 0x12
        /*001a*/ 	.short	(.L_5 - .L_4)
	.align		4
.L_4:
        /*001c*/ 	.word	index@(_Z3dotPfS_S_)
        /*0020*/ 	.word	0x00000000
.L_5:


//--------------------- .nv.compat                --------------------------
	.section	.nv.compat,"",@"SHT_CUDA_COMPAT_INFO"
	.align	4
        /*0000*/ 	.byte	0x02, 0x09, 0x00, 0x00, 0x02, 0x02, 0x01, 0x00, 0x02, 0x05, 0x05, 0x00, 0x03, 0x07, 0x01, 0x01
        /*0010*/ 	.byte	0x02, 0x03, 0x00, 0x00, 0x02, 0x06, 0x01, 0x00, 0x04, 0x0b, 0x08, 0x00, 0x09, 0x00, 0x00, 0x00
        /*0020*/ 	.byte	0x00, 0x00, 0x00, 0x00


//--------------------- .nv.info._Z3dotPfS_S_     --------------------------
	.section	.nv.info._Z3dotPfS_S_,"",@"SHT_CUDA_INFO"
	.sectionflags	@""
	.align	4


	//----- nvinfo : EIATTR_CUDA_API_VERSION
	.align		4
        /*0000*/ 	.byte	0x04, 0x37
        /*0002*/ 	.short	(.L_7 - .L_6)
.L_6:
        /*0004*/ 	.word	0x00000082


	//----- nvinfo : EIATTR_KPARAM_INFO
	.align		4
.L_7:
        /*0008*/ 	.byte	0x04, 0x17
        /*000a*/ 	.short	(.L_9 - .L_8)
.L_8:
        /*000c*/ 	.word	0x00000000
        /*0010*/ 	.short	0x0002
        /*0012*/ 	.short	0x0010
        /*0014*/ 	.byte	0x00, 0xf5, 0x21, 0x00


	//----- nvinfo : EIATTR_KPARAM_INFO
	.align		4
.L_9:
        /*0018*/ 	.byte	0x04, 0x17
        /*001a*/ 	.short	(.L_11 - .L_10)
.L_10:
        /*001c*/ 	.word	0x00000000
        /*0020*/ 	.short	0x0001
        /*0022*/ 	.short	0x0008
        /*0024*/ 	.byte	0x00, 0xf5, 0x21, 0x00


	//----- nvinfo : EIATTR_KPARAM_INFO
	.align		4
.L_11:
        /*0028*/ 	.byte	0x04, 0x17
        /*002a*/ 	.short	(.L_13 - .L_12)
.L_12:
        /*002c*/ 	.word	0x00000000
        /*0030*/ 	.short	0x0000
        /*0032*/ 	.short	0x0000
        /*0034*/ 	.byte	0x00, 0xf5, 0x21, 0x00


	//----- nvinfo : EIATTR_SPARSE_MMA_MASK
	.align		4
.L_13:
        /*0038*/ 	.byte	0x03, 0x50
        /*003a*/ 	.short	0x0000


	//----- nvinfo : EIATTR_MAXREG_COUNT
	.align		4
        /*003c*/ 	.byte	0x03, 0x1b
        /*003e*/ 	.short	0x00ff


	//----- nvinfo : EIATTR_MERCURY_ISA_VERSION
	.align		4
        /*0040*/ 	.byte	0x03, 0x5f
        /*0042*/ 	.short	0x0101


	//----- nvinfo : EIATTR_VRC_CTA_INIT_COUNT
	.align		4
        /*0044*/ 	.byte	0x02, 0x4a
	.zero		1
	.zero		1


	//----- nvinfo : EIATTR_EXIT_INSTR_OFFSETS
	.align		4
        /*0048*/ 	.byte	0x04, 0x1c
        /*004a*/ 	.short	(.L_15 - .L_14)


	//   ....[0]....
.L_14:
        /*004c*/ 	.word	0x00000060


	//   ....[1]....
        /*0050*/ 	.word	0x00000170


	//----- nvinfo : EIATTR_CRS_STACK_SIZE
	.align		4
.L_15:
        /*0054*/ 	.byte	0x04, 0x1e
        /*0056*/ 	.short	(.L_17 - .L_16)
.L_16:
        /*0058*/ 	.word	0x00000000


	//----- nvinfo : EIATTR_CBANK_PARAM_SIZE
	.align		4
.L_17:
        /*005c*/ 	.byte	0x03, 0x19
        /*005e*/ 	.short	0x0018


	//----- nvinfo : EIATTR_PARAM_CBANK
	.align		4
        /*0060*/ 	.byte	0x04, 0x0a
        /*0062*/ 	.short	(.L_19 - .L_18)
	.align		4
.L_18:
        /*0064*/ 	.word	index@(.nv.constant0._Z3dotPfS_S_)
        /*0068*/ 	.short	0x0380
        /*006a*/ 	.short	0x0018


	//----- nvinfo : EIATTR_SW_WAR
	.align		4
.L_19:
        /*006c*/ 	.byte	0x04, 0x36
        /*006e*/ 	.short	(.L_21 - .L_20)
.L_20:
        /*0070*/ 	.word	0x00000008
.L_21:


//--------------------- .nv.callgraph             --------------------------
	.section	.nv.callgraph,"",@"SHT_CUDA_CALLGRAPH"
	.align	4
	.sectionentsize	8
	.align		4
        /*0000*/ 	.word	0x00000000
	.align		4
        /*0004*/ 	.word	0xffffffff
	.align		4
        /*0008*/ 	.word	0x00000000
	.align		4
        /*000c*/ 	.word	0xfffffffe
	.align		4
        /*0010*/ 	.word	0x00000000
	.align		4
        /*0014*/ 	.word	0xfffffffd
	.align		4
        /*0018*/ 	.word	0x00000000
	.align		4
        /*001c*/ 	.word	0xfffffffc


//--------------------- .text._Z3dotPfS_S_        --------------------------
	.section	.text._Z3dotPfS_S_,"ax",@progbits
	.align	128
        .global         _Z3dotPfS_S_
        .type           _Z3dotPfS_S_,@function
        .size           _Z3dotPfS_S_,(.L_x_2 - _Z3dotPfS_S_)
        .other          _Z3dotPfS_S_,@"STO_CUDA_ENTRY STV_DEFAULT"
_Z3dotPfS_S_:
.text._Z3dotPfS_S_:
[----:B------:R-:W-:Y:S01]  /*0000*/  LDC R1, c[0x0][0x37c] ;  /* 0x0000df00ff017b82 */ /* 0x000fe20000000800 */
[----:B------:R-:W0:Y:S07]  /*0010*/  S2R R0, SR_TID.X ;  /* 0x0000000000007919 */ /* 0x000e2e0000002100 */
[----:B------:R-:W0:Y:S08]  /*0020*/  S2UR UR4, SR_CTAID.X ;  /* 0x00000000000479c3 */ /* 0x000e300000002500 */
[----:B------:R-:W0:Y:S02]  /*0030*/  LDC R15, c[0x0][0x360] ;  /* 0x0000d800ff0f7b82 */ /* 0x000e240000000800 */
[----:B0-----:R-:W-:-:S05]  /*0040*/  IMAD R0, R15, UR4, R0 ;  /* 0x000000040f007c24 */ /* 0x001fca000f8e0200 */
[----:B------:R-:W-:-:S13]  /*0050*/  ISETP.GT.AND P0, PT, R0, 0x83ff, PT ;  /* 0x000083ff0000780c */ /* 0x000fda0003f04270 */
[----:B------:R-:W-:Y:S05]  /*0060*/  @P0 EXIT ;  /* 0x000000000000094d */ /* 0x000fea0003800000 */
[----:B------:R-:W0:Y:S01]  /*0070*/  LDC.64 R12, c[0x0][0x390] ;  /* 0x0000e400ff0c7b82 */ /* 0x000e220000000a00 */
[----:B------:R-:W1:Y:S01]  /*0080*/  LDCU UR4, c[0x0][0x370] ;  /* 0x00006e00ff0477ac */ /* 0x000e620008000800 */
[----:B------:R-:W2:Y:S06]  /*0090*/  LDCU.64 UR6, c[0x0][0x358] ;  /* 0x00006b00ff0677ac */ /* 0x000eac0008000a00 */
[----:B------:R-:W3:Y:S08]  /*00a0*/  LDC.64 R8, c[0x0][0x380] ;  /* 0x0000e000ff087b82 */ /* 0x000ef00000000a00 */
[----:B------:R-:W4:Y:S01]  /*00b0*/  LDC.64 R10, c[0x0][0x388] ;  /* 0x0000e200ff0a7b82 */ /* 0x000f220000000a00 */
[----:B-1----:R-:W-:-:S07]  /*00c0*/  IMAD R15, R15, UR4, RZ ;  /* 0x000000040f0f7c24 */ /* 0x002fce000f8e02ff */
.L_x_0:
[----:B---3--:R-:W-:-:S04]  /*00d0*/  IMAD.WIDE R2, R0, 0x4, R8 ;  /* 0x0000000400027825 */ /* 0x008fc800078e0208 */
[C---:B----4-:R-:W-:Y:S02]  /*00e0*/  IMAD.WIDE R4, R0.reuse, 0x4, R10 ;  /* 0x0000000400047825 */ /* 0x050fe400078e020a */
[----:B--2---:R-:W2:Y:S04]  /*00f0*/  LDG.E R2, desc[UR6][R2.64] ;  /* 0x0000000602027981 */ /* 0x004ea8000c1e1900 */
[----:B------:R-:W2:Y:S01]  /*0100*/  LDG.E R5, desc[UR6][R4.64] ;  /* 0x0000000604057981 */ /* 0x000ea2000c1e1900 */
[----:B01----:R-:W-:Y:S01]  /*0110*/  IMAD.WIDE R6, R0, 0x4, R12 ;  /* 0x0000000400067825 */ /* 0x003fe200078e020c */
[----:B------:R-:W-:-:S04]  /*0120*/  IADD3 R0, PT, PT, R15, R0, RZ ;  /* 0x000000000f007210 */ /* 0x000fc80007ffe0ff */
[----:B------:R-:W-:Y:S01]  /*0130*/  ISETP.GE.AND P0, PT, R0, 0x8400, PT ;  /* 0x000084000000780c */ /* 0x000fe20003f06270 */
[----:B--2---:R-:W-:-:S05]  /*0140*/  FMUL R17, R2, R5 ;  /* 0x0000000502117220 */ /* 0x004fca0000400000 */
[----:B------:R1:W-:Y:S07]  /*0150*/  STG.E desc[UR6][R6.64], R17 ;  /* 0x0000001106007986 */ /* 0x0003ee000c101906 */
[----:B------:R-:W-:Y:S05]  /*0160*/  @!P0 BRA `(.L_x_0) ;  /* 0xfffffffc00d88947 */ /* 0x000fea000383ffff */
[----:B------:R-:W-:Y:S05]  /*0170*/  EXIT ;  /* 0x000000000000794d */ /* 0x000fea0003800000 */
.L_x_1:
[----:B------:R-:W-:-:S00]  /*0180*/  BRA `(.L_x_1) ;  /* 0xfffffffc00fc7947 */ /* 0x000fc0000383ffff */
[----:B------:R-:W-:-:S00]  /*0190*/  NOP ;  /* 0x0000000000007918 */ /* 0x000fc00000000000 */
        /* <DEDUP_REMOVED lines=14> */
.L_x_2:


//--------------------- .nv.shared.reserved.0     --------------------------
	.section	.nv.shared.reserved.0,"aw",@nobits
	.weak		__nv_reservedSMEM_offset_0_alias
	.size		__nv_reservedSMEM_offset_0_alias, 0, 64
	.other		__nv_reservedSMEM_offset_0_alias,@"STO_CUDA_RESERVED_SHARED STV_DEFAULT"
__nv_reservedSMEM_offset_0_alias:
	.zero		0
	.zero		64


//--------------------- .nv.constant0._Z3dotPfS_S_ --------------------------
	.section	.nv.constant0._Z3dotPfS_S_,"a",@progbits
	.sectionflags	@""
	.align	4
.nv.constant0._Z3dotPfS_S_:
	.zero		920


//--------------------- SYMBOLS --------------------------

	.type		.nv.reservedSmem.offset0,@object
	.size		.nv.reservedSmem.offset0,0x4
